//
// Generated by NVIDIA NVVM Compiler
//
// Compiler Build ID: CL-36424714
// Cuda compilation tools, release 13.0, V13.0.88
// Based on NVVM 20.0.0
//

.version 9.0
.target sm_100
.address_size 64

	// .globl	_Z14myKernelMethodv
.extern .func  (.param .b32 func_retval0) vprintf
(
	.param .b64 vprintf_param_0,
	.param .b64 vprintf_param_1
)
;
.global .align 1 .b8 $str[40] = {83, 116, 97, 114, 116, 32, 114, 117, 110, 110, 105, 110, 103, 32, 109, 121, 75, 101, 114, 110, 101, 108, 77, 101, 116, 104, 111, 100, 32, 109, 101, 116, 104, 111, 100, 40, 41, 46, 10};
.global .align 1 .b8 $str$1[101] = {103, 114, 105, 100, 68, 105, 109, 46, 120, 32, 61, 32, 37, 100, 44, 32, 103, 114, 105, 100, 68, 105, 109, 46, 121, 32, 61, 32, 37, 100, 44, 32, 103, 114, 105, 100, 68, 105, 109, 46, 122, 32, 61, 32, 37, 100, 44, 32, 32, 98, 108, 111, 99, 107, 68, 105, 109, 46, 120, 32, 61, 32, 37, 100, 44, 32, 98, 108, 111, 99, 107, 68, 105, 109, 46, 121, 32, 61, 32, 37, 100, 44, 32, 98, 108, 111, 99, 107, 68, 105, 109, 46, 122, 32, 61, 32, 37, 100, 32, 10};
.global .align 1 .b8 $str$2[106] = {98, 108, 111, 99, 107, 73, 100, 120, 46, 120, 32, 61, 32, 37, 100, 44, 32, 98, 108, 111, 99, 107, 73, 100, 120, 46, 121, 32, 61, 32, 37, 100, 44, 32, 98, 108, 111, 99, 107, 73, 100, 120, 46, 122, 32, 61, 32, 37, 100, 44, 32, 116, 104, 114, 101, 97, 100, 73, 100, 120, 46, 120, 32, 61, 32, 37, 100, 44, 32, 116, 104, 114, 101, 97, 100, 73, 100, 120, 46, 121, 32, 61, 32, 37, 100, 44, 32, 116, 104, 114, 101, 97, 100, 73, 100, 120, 46, 122, 32, 61, 32, 37, 100, 32, 10};
.global .align 1 .b8 $str$3[41] = {70, 105, 110, 105, 115, 104, 32, 114, 117, 110, 110, 105, 110, 103, 32, 109, 121, 75, 101, 114, 110, 101, 108, 77, 101, 116, 104, 111, 100, 32, 109, 101, 116, 104, 111, 100, 40, 41, 46, 10};

.visible .entry _Z14myKernelMethodv()
{
	.local .align 8 .b8 	__local_depot0[24];
	.reg .b64 	%SP;
	.reg .b64 	%SPL;
	.reg .b32 	%r<21>;
	.reg .b64 	%rd<11>;

	mov.u64 	%SPL, __local_depot0;
	cvta.local.u64 	%SP, %SPL;
	add.u64 	%rd1, %SP, 0;
	add.u64 	%rd2, %SPL, 0;
	mov.u64 	%rd3, $str;
	cvta.global.u64 	%rd4, %rd3;
	{ // callseq 0, 0
	.param .b64 param0;
	st.param.b64 	[param0], %rd4;
	.param .b64 param1;
	st.param.b64 	[param1], 0;
	.param .b32 retval0;
	call.uni (retval0), 
	vprintf, 
	(
	param0, 
	param1
	);
	ld.param.b32 	%r1, [retval0];
	} // callseq 0
	mov.u32 	%r3, %nctaid.x;
	mov.u32 	%r4, %nctaid.y;
	mov.u32 	%r5, %nctaid.z;
	mov.u32 	%r6, %ntid.x;
	mov.u32 	%r7, %ntid.y;
	mov.u32 	%r8, %ntid.z;
	st.local.v2.u32 	[%rd2], {%r3, %r4};
	st.local.v2.u32 	[%rd2+8], {%r5, %r6};
	st.local.v2.u32 	[%rd2+16], {%r7, %r8};
	mov.u64 	%rd5, $str$1;
	cvta.global.u64 	%rd6, %rd5;
	{ // callseq 1, 0
	.param .b64 param0;
	st.param.b64 	[param0], %rd6;
	.param .b64 param1;
	st.param.b64 	[param1], %rd1;
	.param .b32 retval0;
	call.uni (retval0), 
	vprintf, 
	(
	param0, 
	param1
	);
	ld.param.b32 	%r9, [retval0];
	} // callseq 1
	mov.u32 	%r11, %ctaid.x;
	mov.u32 	%r12, %ctaid.y;
	mov.u32 	%r13, %ctaid.z;
	mov.u32 	%r14, %tid.x;
	mov.u32 	%r15, %tid.y;
	mov.u32 	%r16, %tid.z;
	st.local.v2.u32 	[%rd2], {%r11, %r12};
	st.local.v2.u32 	[%rd2+8], {%r13, %r14};
	st.local.v2.u32 	[%rd2+16], {%r15, %r16};
	mov.u64 	%rd7, $str$2;
	cvta.global.u64 	%rd8, %rd7;
	{ // callseq 2, 0
	.param .b64 param0;
	st.param.b64 	[param0], %rd8;
	.param .b64 param1;
	st.param.b64 	[param1], %rd1;
	.param .b32 retval0;
	call.uni (retval0), 
	vprintf, 
	(
	param0, 
	param1
	);
	ld.param.b32 	%r17, [retval0];
	} // callseq 2
	mov.u64 	%rd9, $str$3;
	cvta.global.u64 	%rd10, %rd9;
	{ // callseq 3, 0
	.param .b64 param0;
	st.param.b64 	[param0], %rd10;
	.param .b64 param1;
	st.param.b64 	[param1], 0;
	.param .b32 retval0;
	call.uni (retval0), 
	vprintf, 
	(
	param0, 
	param1
	);
	ld.param.b32 	%r19, [retval0];
	} // callseq 3
	ret;

}


// ===== COMPILED SASS (sm_100) =====

	.target	sm_100

	.elftype	@"ET_EXEC"


//--------------------- .note.nv.tkinfo           --------------------------
	.section	.note.nv.tkinfo,"",@"SHT_NOTE"
	.sectionflags	@"SHF_NOTE_NV_TKINFO"
	.tkinfo
        /*0018*/ 	.word	0x00000002
        /*0030*/ 	.string	""
        /*0030*/ 	.string	"ptxas"
        /*0030*/ 	.string	"Cuda compilation tools, release 13.0, V13.0.88"
        /*0030*/ 	.string	"Build cuda_13.0.r13.0/compiler.36424714_0"
        /*0030*/ 	.string	"-arch sm_100 -m 64 "



//--------------------- .note.nv.cuinfo           --------------------------
	.section	.note.nv.cuinfo,"",@"SHT_NOTE"
	.sectionflags	@"SHF_NOTE_NV_CUINFO"
        /*0018*/ 	.short	0x0002
        /*001a*/ 	.short	0x0064
        /*001c*/ 	.short	0x0082
	.zero		2


//--------------------- .nv.info                  --------------------------
	.section	.nv.info,"",@"SHT_CUDA_INFO"
	.align	4


	//----- nvinfo : EIATTR_REGCOUNT
	.align		4
        /*0000*/ 	.byte	0x04, 0x2f
        /*0002*/ 	.short	(.L_5 - .L_4)
	.align		4
.L_4:
        /*0004*/ 	.word	index@(_Z14myKernelMethodv)
        /*0008*/ 	.word	0x00000018


	//----- nvinfo : EIATTR_FRAME_SIZE
	.align		4
.L_5:
        /*000c*/ 	.byte	0x04, 0x11
        /*000e*/ 	.short	(.L_7 - .L_6)
	.align		4
.L_6:
        /*0010*/ 	.word	index@(_Z14myKernelMethodv)
        /*0014*/ 	.word	0x00000018


	//----- nvinfo : EIATTR_MIN_STACK_SIZE
	.align		4
.L_7:
        /*0018*/ 	.byte	0x04, 0x12
        /*001a*/ 	.short	(.L_9 - .L_8)
	.align		4
.L_8:
        /*001c*/ 	.word	index@(_Z14myKernelMethodv)
        /*0020*/ 	.word	0x00000018
.L_9:


//--------------------- .nv.compat                --------------------------
	.section	.nv.compat,"",@"SHT_CUDA_COMPAT_INFO"
	.align	4
        /*0000*/ 	.byte	0x02, 0x09, 0x00, 0x00, 0x02, 0x02, 0x01, 0x00, 0x02, 0x05, 0x05, 0x00, 0x03, 0x07, 0x01, 0x01
        /*0010*/ 	.byte	0x02, 0x03, 0x00, 0x00, 0x02, 0x06, 0x01, 0x00, 0x04, 0x0b, 0x08, 0x00, 0x09, 0x00, 0x00, 0x00
        /*0020*/ 	.byte	0x00, 0x00, 0x00, 0x00


//--------------------- .nv.info._Z14myKernelMethodv --------------------------
	.section	.nv.info._Z14myKernelMethodv,"",@"SHT_CUDA_INFO"
	.sectionflags	@""
	.align	4


	//----- nvinfo : EIATTR_CUDA_API_VERSION
	.align		4
        /*0000*/ 	.byte	0x04, 0x37
        /*0002*/ 	.short	(.L_11 - .L_10)
.L_10:
        /*0004*/ 	.word	0x00000082


	//----- nvinfo : EIATTR_SPARSE_MMA_MASK
	.align		4
.L_11:
        /*0008*/ 	.byte	0x03, 0x50
        /*000a*/ 	.short	0x0000


	//----- nvinfo : EIATTR_MAXREG_COUNT
	.align		4
        /*000c*/ 	.byte	0x03, 0x1b
        /*000e*/ 	.short	0x00ff


	//----- nvinfo : EIATTR_EXTERNS
	.align		4
        /*0010*/ 	.byte	0x04, 0x0f
        /*0012*/ 	.short	(.L_13 - .L_12)


	//   ....[0]....
	.align		4
.L_12:
        /*0014*/ 	.word	index@(vprintf)


	//----- nvinfo : EIATTR_MERCURY_ISA_VERSION
	.align		4
.L_13:
        /*0018*/ 	.byte	0x03, 0x5f
        /*001a*/ 	.short	0x0101


	//----- nvinfo : EIATTR_VRC_CTA_INIT_COUNT
	.align		4
        /*001c*/ 	.byte	0x02, 0x4a
	.zero		1
	.zero		1


	//----- nvinfo : EIATTR_SYSCALL_OFFSETS
	.align		4
        /*0020*/ 	.byte	0x04, 0x46
        /*0022*/ 	.short	(.L_15 - .L_14)


	//   ....[0]....
.L_14:
        /*0024*/ 	.word	0x000000d0


	//   ....[1]....
        /*0028*/ 	.word	0x000001e0


	//   ....[2]....
        /*002c*/ 	.word	0x000002f0


	//   ....[3]....
        /*0030*/ 	.word	0x00000360


	//----- nvinfo : EIATTR_EXIT_INSTR_OFFSETS
	.align		4
.L_15:
        /*0034*/ 	.byte	0x04, 0x1c
        /*0036*/ 	.short	(.L_17 - .L_16)


	//   ....[0]....
.L_16:
        /*0038*/ 	.word	0x00000370


	//----- nvinfo : EIATTR_SW_WAR
	.align		4
.L_17:
        /*003c*/ 	.byte	0x04, 0x36
        /*003e*/ 	.short	(.L_19 - .L_18)
.L_18:
        /*0040*/ 	.word	0x00000008
.L_19:


//--------------------- .nv.callgraph             --------------------------
	.section	.nv.callgraph,"",@"SHT_CUDA_CALLGRAPH"
	.align	4
	.sectionentsize	8
	.align		4
        /*0000*/ 	.word	0x00000000
	.align		4
        /*0004*/ 	.word	0xffffffff
	.align		4
        /*0008*/ 	.word	index@(_Z14myKernelMethodv)
	.align		4
        /*000c*/ 	.word	index@(vprintf)
	.align		4
        /*0010*/ 	.word	0x00000000
	.align		4
        /*0014*/ 	.word	0xfffffffe
	.align		4
        /*0018*/ 	.word	0x00000000
	.align		4
        /*001c*/ 	.word	0xfffffffd
	.align		4
        /*0020*/ 	.word	0x00000000
	.align		4
        /*0024*/ 	.word	0xfffffffc


//--------------------- .nv.constant4             --------------------------
	.section	.nv.constant4,"a",@progbits
	.align	8
	.align		8
.nv.constant4:
        /*0000*/ 	.dword	vprintf
	.align		8
        /*0008*/ 	.dword	$str
	.align		8
        /*0010*/ 	.dword	$str$1
	.align		8
        /*0018*/ 	.dword	$str$2
	.align		8
        /*0020*/ 	.dword	$str$3


//--------------------- .text._Z14myKernelMethodv --------------------------
	.section	.text._Z14myKernelMethodv,"ax",@progbits
	.align	128
        .global         _Z14myKernelMethodv
        .type           _Z14myKernelMethodv,@function
        .size           _Z14myKernelMethodv,(.L_x_5 - _Z14myKernelMethodv)
        .other          _Z14myKernelMethodv,@"STO_CUDA_ENTRY STV_DEFAULT"
_Z14myKernelMethodv:
.text._Z14myKernelMethodv:
[----:B------:R-:W0:Y:S01]  /*0000*/  LDC R1, c[0x0][0x37c] ;  /* 0x0000df00ff017b82 */ /* 0x000e220000000800 */
[----:B------:R-:W-:Y:S01]  /*0010*/  MOV R2, 0x0 ;  /* 0x0000000000027802 */ /* 0x000fe20000000f00 */
[----:B------:R-:W1:Y:S01]  /*0020*/  LDCU UR4, c[0x0][0x2f8] ;  /* 0x00005f00ff0477ac */ /* 0x000e620008000800 */
[----:B0-----:R-:W-:Y:S01]  /*0030*/  VIADD R1, R1, 0xffffffe8 ;  /* 0xffffffe801017836 */ /* 0x001fe20000000000 */
[----:B------:R-:W-:-:S04]  /*0040*/  CS2R R6, SRZ ;  /* 0x0000000000067805 */ /* 0x000fc8000001ff00 */
[----:B------:R0:W2:Y:S01]  /*0050*/  LDC.64 R8, c[0x4][R2] ;  /* 0x0100000002087b82 */ /* 0x0000a20000000a00 */
[----:B------:R-:W3:Y:S01]  /*0060*/  LDCU.64 UR6, c[0x4][0x8] ;  /* 0x01000100ff0677ac */ /* 0x000ee20008000a00 */
[----:B------:R-:W4:Y:S01]  /*0070*/  LDCU UR5, c[0x0][0x2fc] ;  /* 0x00005f80ff0577ac */ /* 0x000f220008000800 */
[----:B-1----:R-:W-:Y:S01]  /*0080*/  IADD3 R17, P0, PT, R1, UR4, RZ ;  /* 0x0000000401117c10 */ /* 0x002fe2000ff1e0ff */
[----:B---3--:R-:W-:Y:S02]  /*0090*/  IMAD.U32 R4, RZ, RZ, UR6 ;  /* 0x00000006ff047e24 */ /* 0x008fe4000f8e00ff */
[----:B------:R-:W-:Y:S01]  /*00a0*/  IMAD.U32 R5, RZ, RZ, UR7 ;  /* 0x00000007ff057e24 */ /* 0x000fe2000f8e00ff */
[----:B0---4-:R-:W-:-:S09]  /*00b0*/  IADD3.X R16, PT, PT, RZ, UR5, RZ, P0, !PT ;  /* 0x00000005ff107c10 */ /* 0x011fd200087fe4ff */
[----:B------:R-:W-:-:S07]  /*00c0*/  LEPC R20, `(.L_x_0) ;  /* 0x000000001014794e */ /* 0x000fce0000000000 */
[----:B--2---:R-:W-:Y:S05]  /*00d0*/  CALL.ABS.NOINC R8 ;  /* 0x0000000008007343 */ /* 0x004fea0003c00000 */
.L_x_0:
[----:B------:R-:W0:Y:S01]  /*00e0*/  LDC R8, c[0x0][0x370] ;  /* 0x0000dc00ff087b82 */ /* 0x000e220000000800 */
[----:B------:R-:W1:Y:S01]  /*00f0*/  LDCU.64 UR4, c[0x4][0x10] ;  /* 0x01000200ff0477ac */ /* 0x000e620008000a00 */
[----:B------:R-:W-:Y:S01]  /*0100*/  MOV R6, R17 ;  /* 0x0000001100067202 */ /* 0x000fe20000000f00 */
[----:B------:R-:W-:-:S05]  /*0110*/  IMAD.MOV.U32 R7, RZ, RZ, R16 ;  /* 0x000000ffff077224 */ /* 0x000fca00078e0010 */
[----:B------:R-:W0:Y:S08]  /*0120*/  LDC R9, c[0x0][0x374] ;  /* 0x0000dd00ff097b82 */ /* 0x000e300000000800 */
[----:B------:R-:W2:Y:S01]  /*0130*/  LDC R10, c[0x0][0x378] ;  /* 0x0000de00ff0a7b82 */ /* 0x000ea20000000800 */
[----:B-1----:R-:W-:Y:S02]  /*0140*/  IMAD.U32 R4, RZ, RZ, UR4 ;  /* 0x00000004ff047e24 */ /* 0x002fe4000f8e00ff */
[----:B------:R-:W-:-:S05]  /*0150*/  IMAD.U32 R5, RZ, RZ, UR5 ;  /* 0x00000005ff057e24 */ /* 0x000fca000f8e00ff */
[----:B------:R-:W2:Y:S08]  /*0160*/  LDC R11, c[0x0][0x360] ;  /* 0x0000d800ff0b7b82 */ /* 0x000eb00000000800 */
[----:B------:R-:W1:Y:S01]  /*0170*/  LDC R12, c[0x0][0x364] ;  /* 0x0000d900ff0c7b82 */ /* 0x000e620000000800 */
[----:B0-----:R0:W-:Y:S07]  /*0180*/  STL.64 [R1], R8 ;  /* 0x0000000801007387 */ /* 0x0011ee0000100a00 */
[----:B------:R-:W1:Y:S01]  /*0190*/  LDC R13, c[0x0][0x368] ;  /* 0x0000da00ff0d7b82 */ /* 0x000e620000000800 */
[----:B--2---:R0:W-:Y:S07]  /*01a0*/  STL.64 [R1+0x8], R10 ;  /* 0x0000080a01007387 */ /* 0x0041ee0000100a00 */
[----:B------:R0:W2:Y:S01]  /*01b0*/  LDC.64 R14, c[0x4][R2] ;  /* 0x01000000020e7b82 */ /* 0x0000a20000000a00 */
[----:B-1----:R0:W-:Y:S02]  /*01c0*/  STL.64 [R1+0x10], R12 ;  /* 0x0000100c01007387 */ /* 0x0021e40000100a00 */
[----:B------:R-:W-:-:S07]  /*01d0*/  LEPC R20, `(.L_x_1) ;  /* 0x000000001014794e */ /* 0x000fce0000000000 */
[----:B0-2---:R-:W-:Y:S05]  /*01e0*/  CALL.ABS.NOINC R14 ;  /* 0x000000000e007343 */ /* 0x005fea0003c00000 */
.L_x_1:
[----:B------:R-:W0:Y:S01]  /*01f0*/  S2R R8, SR_CTAID.X ;  /* 0x0000000000087919 */ /* 0x000e220000002500 */
[----:B------:R1:W2:Y:S01]  /*0200*/  LDC.64 R14, c[0x4][R2] ;  /* 0x01000000020e7b82 */ /* 0x0002a20000000a00 */
[----:B------:R-:W3:Y:S01]  /*0210*/  LDCU.64 UR4, c[0x4][0x18] ;  /* 0x01000300ff0477ac */ /* 0x000ee20008000a00 */
[----:B------:R-:W-:Y:S01]  /*0220*/  IMAD.MOV.U32 R6, RZ, RZ, R17 ;  /* 0x000000ffff067224 */ /* 0x000fe200078e0011 */
[----:B------:R-:W0:Y:S01]  /*0230*/  S2R R9, SR_CTAID.Y ;  /* 0x0000000000097919 */ /* 0x000e220000002600 */
[----:B------:R-:W-:Y:S01]  /*0240*/  IMAD.MOV.U32 R7, RZ, RZ, R16 ;  /* 0x000000ffff077224 */ /* 0x000fe200078e0010 */
[----:B------:R-:W4:Y:S01]  /*0250*/  S2R R10, SR_CTAID.Z ;  /* 0x00000000000a7919 */ /* 0x000f220000002700 */
[----:B------:R-:W4:Y:S01]  /*0260*/  S2R R11, SR_TID.X ;  /* 0x00000000000b7919 */ /* 0x000f220000002100 */
[----:B------:R-:W5:Y:S01]  /*0270*/  S2R R12, SR_TID.Y ;  /* 0x00000000000c7919 */ /* 0x000f620000002200 */
[----:B------:R-:W5:Y:S01]  /*0280*/  S2R R13, SR_TID.Z ;  /* 0x00000000000d7919 */ /* 0x000f620000002300 */
[----:B---3--:R-:W-:Y:S01]  /*0290*/  IMAD.U32 R4, RZ, RZ, UR4 ;  /* 0x00000004ff047e24 */ /* 0x008fe2000f8e00ff */
[----:B------:R-:W-:Y:S01]  /*02a0*/  MOV R5, UR5 ;  /* 0x0000000500057c02 */ /* 0x000fe20008000f00 */
[----:B0-----:R1:W-:Y:S04]  /*02b0*/  STL.64 [R1], R8 ;  /* 0x0000000801007387 */ /* 0x0013e80000100a00 */
[----:B----4-:R1:W-:Y:S04]  /*02c0*/  STL.64 [R1+0x8], R10 ;  /* 0x0000080a01007387 */ /* 0x0103e80000100a00 */
[----:B-----5:R1:W-:Y:S02]  /*02d0*/  STL.64 [R1+0x10], R12 ;  /* 0x0000100c01007387 */ /* 0x0203e40000100a00 */
[----:B------:R-:W-:-:S07]  /*02e0*/  LEPC R20, `(.L_x_2) ;  /* 0x000000001014794e */ /* 0x000fce0000000000 */
[----:B-12---:R-:W-:Y:S05]  /*02f0*/  CALL.ABS.NOINC R14 ;  /* 0x000000000e007343 */ /* 0x006fea0003c00000 */
.L_x_2:
[----:B------:R-:W0:Y:S01]  /*0300*/  LDC.64 R2, c[0x4][R2] ;  /* 0x0100000002027b82 */ /* 0x000e220000000a00 */
[----:B------:R-:W1:Y:S01]  /*0310*/  LDCU.64 UR4, c[0x4][0x20] ;  /* 0x01000400ff0477ac */ /* 0x000e620008000a00 */
[----:B------:R-:W-:Y:S02]  /*0320*/  CS2R R6, SRZ ;  /* 0x0000000000067805 */ /* 0x000fe4000001ff00 */
[----:B-1----:R-:W-:Y:S01]  /*0330*/  MOV R4, UR4 ;  /* 0x0000000400047c02 */ /* 0x002fe20008000f00 */
[----:B------:R-:W-:-:S07]  /*0340*/  IMAD.U32 R5, RZ, RZ, UR5 ;  /* 0x00000005ff057e24 */ /* 0x000fce000f8e00ff */
[----:B------:R-:W-:-:S07]  /*0350*/  LEPC R20, `(.L_x_3) ;  /* 0x000000001014794e */ /* 0x000fce0000000000 */
[----:B0-----:R-:W-:Y:S05]  /*0360*/  CALL.ABS.NOINC R2 ;  /* 0x0000000002007343 */ /* 0x001fea0003c00000 */
.L_x_3:
[----:B------:R-:W-:Y:S05]  /*0370*/  EXIT ;  /* 0x000000000000794d */ /* 0x000fea0003800000 */
.L_x_4:
[----:B------:R-:W-:-:S00]  /*0380*/  BRA `(.L_x_4) ;  /* 0xfffffffc00fc7947 */ /* 0x000fc0000383ffff */
[----:B------:R-:W-:-:S00]  /*0390*/  NOP ;  /* 0x0000000000007918 */ /* 0x000fc00000000000 */
        /* <DEDUP_REMOVED lines=14> */
.L_x_5:


//--------------------- .nv.global.init           --------------------------
	.section	.nv.global.init,"aw",@progbits
.nv.global.init:
	.type		$str,@object
	.size		$str,($str$3 - $str)
$str:
        /*0000*/ 	.byte	0x53, 0x74, 0x61, 0x72, 0x74, 0x20, 0x72, 0x75, 0x6e, 0x6e, 0x69, 0x6e, 0x67, 0x20, 0x6d, 0x79
        /*0010*/ 	.byte	0x4b, 0x65, 0x72, 0x6e, 0x65, 0x6c, 0x4d, 0x65, 0x74, 0x68, 0x6f, 0x64, 0x20, 0x6d, 0x65, 0x74
        /*0020*/ 	.byte	0x68, 0x6f, 0x64, 0x28, 0x29, 0x2e, 0x0a, 0x00
	.type		$str$3,@object
	.size		$str$3,($str$1 - $str$3)
$str$3:
        /*0028*/ 	.byte	0x46, 0x69, 0x6e, 0x69, 0x73, 0x68, 0x20, 0x72, 0x75, 0x6e, 0x6e, 0x69, 0x6e, 0x67, 0x20, 0x6d
        /*0038*/ 	.byte	0x79, 0x4b, 0x65, 0x72, 0x6e, 0x65, 0x6c, 0x4d, 0x65, 0x74, 0x68, 0x6f, 0x64, 0x20, 0x6d, 0x65
        /*0048*/ 	.byte	0x74, 0x68, 0x6f, 0x64, 0x28, 0x29, 0x2e, 0x0a, 0x00
	.type		$str$1,@object
	.size		$str$1,($str$2 - $str$1)
$str$1:
        /*0051*/ 	.byte	0x67, 0x72, 0x69, 0x64, 0x44, 0x69, 0x6d, 0x2e, 0x78, 0x20, 0x3d, 0x20, 0x25, 0x64, 0x2c, 0x20
        /*0061*/ 	.byte	0x67, 0x72, 0x69, 0x64, 0x44, 0x69, 0x6d, 0x2e, 0x79, 0x20, 0x3d, 0x20, 0x25, 0x64, 0x2c, 0x20
        /*0071*/ 	.byte	0x67, 0x72, 0x69, 0x64, 0x44, 0x69, 0x6d, 0x2e, 0x7a, 0x20, 0x3d, 0x20, 0x25, 0x64, 0x2c, 0x20
        /*0081*/ 	.byte	0x20, 0x62, 0x6c, 0x6f, 0x63, 0x6b, 0x44, 0x69, 0x6d, 0x2e, 0x78, 0x20, 0x3d, 0x20, 0x25, 0x64
        /*0091*/ 	.byte	0x2c, 0x20, 0x62, 0x6c, 0x6f, 0x63, 0x6b, 0x44, 0x69, 0x6d, 0x2e, 0x79, 0x20, 0x3d, 0x20, 0x25
        /*00a1*/ 	.byte	0x64, 0x2c, 0x20, 0x62, 0x6c, 0x6f, 0x63, 0x6b, 0x44, 0x69, 0x6d, 0x2e, 0x7a, 0x20, 0x3d, 0x20
        /*00b1*/ 	.byte	0x25, 0x64, 0x20, 0x0a, 0x00
	.type		$str$2,@object
	.size		$str$2,(.L_2 - $str$2)
$str$2:
        /*00b6*/ 	.byte	0x62, 0x6c, 0x6f, 0x63, 0x6b, 0x49, 0x64, 0x78, 0x2e, 0x78, 0x20, 0x3d, 0x20, 0x25, 0x64, 0x2c
        /*00c6*/ 	.byte	0x20, 0x62, 0x6c, 0x6f, 0x63, 0x6b, 0x49, 0x64, 0x78, 0x2e, 0x79, 0x20, 0x3d, 0x20, 0x25, 0x64
        /*00d6*/ 	.byte	0x2c, 0x20, 0x62, 0x6c, 0x6f, 0x63, 0x6b, 0x49, 0x64, 0x78, 0x2e, 0x7a, 0x20, 0x3d, 0x20, 0x25
        /*00e6*/ 	.byte	0x64, 0x2c, 0x20, 0x74, 0x68, 0x72, 0x65, 0x61, 0x64, 0x49, 0x64, 0x78, 0x2e, 0x78, 0x20, 0x3d
        /*00f6*/ 	.byte	0x20, 0x25, 0x64, 0x2c, 0x20, 0x74, 0x68, 0x72, 0x65, 0x61, 0x64, 0x49, 0x64, 0x78, 0x2e, 0x79
        /*0106*/ 	.byte	0x20, 0x3d, 0x20, 0x25, 0x64, 0x2c, 0x20, 0x74, 0x68, 0x72, 0x65, 0x61, 0x64, 0x49, 0x64, 0x78
        /*0116*/ 	.byte	0x2e, 0x7a, 0x20, 0x3d, 0x20, 0x25, 0x64, 0x20, 0x0a, 0x00
.L_2:


//--------------------- .nv.shared.reserved.0     --------------------------
	.section	.nv.shared.reserved.0,"aw",@nobits
	.weak		__nv_reservedSMEM_offset_0_alias
	.size		__nv_reservedSMEM_offset_0_alias, 0, 64
	.other		__nv_reservedSMEM_offset_0_alias,@"STO_CUDA_RESERVED_SHARED STV_DEFAULT"
__nv_reservedSMEM_offset_0_alias:
	.zero		0
	.zero		64


//--------------------- .nv.constant0._Z14myKernelMethodv --------------------------
	.section	.nv.constant0._Z14myKernelMethodv,"a",@progbits
	.sectionflags	@""
	.align	4
.nv.constant0._Z14myKernelMethodv:
	.zero		896


//--------------------- SYMBOLS --------------------------

	.type		.nv.reservedSmem.offset0,@object
	.size		.nv.reservedSmem.offset0,0x4
	.type		vprintf,@function
